//
// Generated by NVIDIA NVVM Compiler
//
// Compiler Build ID: CL-36424714
// Cuda compilation tools, release 13.0, V13.0.88
// Based on NVVM 20.0.0
//

.version 9.0
.target sm_100
.address_size 64

	// .globl	_Z20complex_mult_inplaceP6float2S0_i

.visible .entry _Z20complex_mult_inplaceP6float2S0_i(
	.param .u64 .ptr .align 1 _Z20complex_mult_inplaceP6float2S0_i_param_0,
	.param .u64 .ptr .align 1 _Z20complex_mult_inplaceP6float2S0_i_param_1,
	.param .u32 _Z20complex_mult_inplaceP6float2S0_i_param_2
)
{
	.reg .pred 	%p<2>;
	.reg .b32 	%r<6>;
	.reg .b32 	%f<10>;
	.reg .b64 	%rd<8>;

	ld.param.u64 	%rd1, [_Z20complex_mult_inplaceP6float2S0_i_param_0];
	ld.param.u64 	%rd2, [_Z20complex_mult_inplaceP6float2S0_i_param_1];
	ld.param.u32 	%r2, [_Z20complex_mult_inplaceP6float2S0_i_param_2];
	mov.u32 	%r3, %tid.x;
	mov.u32 	%r4, %ctaid.x;
	mov.u32 	%r5, %ntid.x;
	mad.lo.s32 	%r1, %r4, %r5, %r3;
	setp.ge.s32 	%p1, %r1, %r2;
	@%p1 bra 	$L__BB0_2;
	cvta.to.global.u64 	%rd3, %rd1;
	cvta.to.global.u64 	%rd4, %rd2;
	mul.wide.s32 	%rd5, %r1, 8;
	add.s64 	%rd6, %rd3, %rd5;
	ld.global.v2.f32 	{%f1, %f2}, [%rd6];
	add.s64 	%rd7, %rd4, %rd5;
	ld.global.v2.f32 	{%f3, %f4}, [%rd7];
	mul.f32 	%f5, %f1, %f3;
	mul.f32 	%f6, %f2, %f4;
	sub.f32 	%f7, %f5, %f6;
	mul.f32 	%f8, %f1, %f4;
	fma.rn.f32 	%f9, %f2, %f3, %f8;
	st.global.v2.f32 	[%rd6], {%f7, %f9};
$L__BB0_2:
	ret;

}


// ===== COMPILED SASS (sm_100) =====

	.target	sm_100

	.elftype	@"ET_EXEC"


//--------------------- .note.nv.tkinfo           --------------------------
	.section	.note.nv.tkinfo,"",@"SHT_NOTE"
	.sectionflags	@"SHF_NOTE_NV_TKINFO"
	.tkinfo
        /*0018*/ 	.word	0x00000002
        /*0030*/ 	.string	""
        /*0030*/ 	.string	"ptxas"
        /*0030*/ 	.string	"Cuda compilation tools, release 13.0, V13.0.88"
        /*0030*/ 	.string	"Build cuda_13.0.r13.0/compiler.36424714_0"
        /*0030*/ 	.string	"-arch sm_100 -m 64 "



//--------------------- .note.nv.cuinfo           --------------------------
	.section	.note.nv.cuinfo,"",@"SHT_NOTE"
	.sectionflags	@"SHF_NOTE_NV_CUINFO"
        /*0018*/ 	.short	0x0002
        /*001a*/ 	.short	0x0064
        /*001c*/ 	.short	0x0082
	.zero		2


//--------------------- .nv.info                  --------------------------
	.section	.nv.info,"",@"SHT_CUDA_INFO"
	.align	4


	//----- nvinfo : EIATTR_REGCOUNT
	.align		4
        /*0000*/ 	.byte	0x04, 0x2f
        /*0002*/ 	.short	(.L_1 - .L_0)
	.align		4
.L_0:
        /*0004*/ 	.word	index@(_Z20complex_mult_inplaceP6float2S0_i)
        /*0008*/ 	.word	0x0000000c


	//----- nvinfo : EIATTR_FRAME_SIZE
	.align		4
.L_1:
        /*000c*/ 	.byte	0x04, 0x11
        /*000e*/ 	.short	(.L_3 - .L_2)
	.align		4
.L_2:
        /*0010*/ 	.word	index@(_Z20complex_mult_inplaceP6float2S0_i)
        /*0014*/ 	.word	0x00000000


	//----- nvinfo : EIATTR_MIN_STACK_SIZE
	.align		4
.L_3:
        /*0018*/ 	.byte	0x04, 0x12
        /*001a*/ 	.short	(.L_5 - .L_4)
	.align		4
.L_4:
        /*001c*/ 	.word	index@(_Z20complex_mult_inplaceP6float2S0_i)
        /*0020*/ 	.word	0x00000000
.L_5:


//--------------------- .nv.compat                --------------------------
	.section	.nv.compat,"",@"SHT_CUDA_COMPAT_INFO"
	.align	4
        /*0000*/ 	.byte	0x02, 0x09, 0x00, 0x00, 0x02, 0x02, 0x01, 0x00, 0x02, 0x05, 0x05, 0x00, 0x03, 0x07, 0x01, 0x01
        /*0010*/ 	.byte	0x02, 0x03, 0x00, 0x00, 0x02, 0x06, 0x01, 0x00, 0x04, 0x0b, 0x08, 0x00, 0x09, 0x00, 0x00, 0x00
        /*0020*/ 	.byte	0x00, 0x00, 0x00, 0x00


//--------------------- .nv.info._Z20complex_mult_inplaceP6float2S0_i --------------------------
	.section	.nv.info._Z20complex_mult_inplaceP6float2S0_i,"",@"SHT_CUDA_INFO"
	.sectionflags	@""
	.align	4


	//----- nvinfo : EIATTR_CUDA_API_VERSION
	.align		4
        /*0000*/ 	.byte	0x04, 0x37
        /*0002*/ 	.short	(.L_7 - .L_6)
.L_6:
        /*0004*/ 	.word	0x00000082


	//----- nvinfo : EIATTR_KPARAM_INFO
	.align		4
.L_7:
        /*0008*/ 	.byte	0x04, 0x17
        /*000a*/ 	.short	(.L_9 - .L_8)
.L_8:
        /*000c*/ 	.word	0x00000000
        /*0010*/ 	.short	0x0002
        /*0012*/ 	.short	0x0010
        /*0014*/ 	.byte	0x00, 0xf0, 0x11, 0x00


	//----- nvinfo : EIATTR_KPARAM_INFO
	.align		4
.L_9:
        /*0018*/ 	.byte	0x04, 0x17
        /*001a*/ 	.short	(.L_11 - .L_10)
.L_10:
        /*001c*/ 	.word	0x00000000
        /*0020*/ 	.short	0x0001
        /*0022*/ 	.short	0x0008
        /*0024*/ 	.byte	0x00, 0xf5, 0x21, 0x00


	//----- nvinfo : EIATTR_KPARAM_INFO
	.align		4
.L_11:
        /*0028*/ 	.byte	0x04, 0x17
        /*002a*/ 	.short	(.L_13 - .L_12)
.L_12:
        /*002c*/ 	.word	0x00000000
        /*0030*/ 	.short	0x0000
        /*0032*/ 	.short	0x0000
        /*0034*/ 	.byte	0x00, 0xf5, 0x21, 0x00


	//----- nvinfo : EIATTR_SPARSE_MMA_MASK
	.align		4
.L_13:
        /*0038*/ 	.byte	0x03, 0x50
        /*003a*/ 	.short	0x0000


	//----- nvinfo : EIATTR_MAXREG_COUNT
	.align		4
        /*003c*/ 	.byte	0x03, 0x1b
        /*003e*/ 	.short	0x00ff


	//----- nvinfo : EIATTR_MERCURY_ISA_VERSION
	.align		4
        /*0040*/ 	.byte	0x03, 0x5f
        /*0042*/ 	.short	0x0101


	//----- nvinfo : EIATTR_VRC_CTA_INIT_COUNT
	.align		4
        /*0044*/ 	.byte	0x02, 0x4a
	.zero		1
	.zero		1


	//----- nvinfo : EIATTR_EXIT_INSTR_OFFSETS
	.align		4
        /*0048*/ 	.byte	0x04, 0x1c
        /*004a*/ 	.short	(.L_15 - .L_14)


	//   ....[0]....
.L_14:
        /*004c*/ 	.word	0x00000070


	//   ....[1]....
        /*0050*/ 	.word	0x00000140


	//----- nvinfo : EIATTR_CBANK_PARAM_SIZE
	.align		4
.L_15:
        /*0054*/ 	.byte	0x03, 0x19
        /*0056*/ 	.short	0x0014


	//----- nvinfo : EIATTR_PARAM_CBANK
	.align		4
        /*0058*/ 	.byte	0x04, 0x0a
        /*005a*/ 	.short	(.L_17 - .L_16)
	.align		4
.L_16:
        /*005c*/ 	.word	index@(.nv.constant0._Z20complex_mult_inplaceP6float2S0_i)
        /*0060*/ 	.short	0x0380
        /*0062*/ 	.short	0x0014


	//----- nvinfo : EIATTR_SW_WAR
	.align		4
.L_17:
        /*0064*/ 	.byte	0x04, 0x36
        /*0066*/ 	.short	(.L_19 - .L_18)
.L_18:
        /*0068*/ 	.word	0x00000008
.L_19:


//--------------------- .nv.callgraph             --------------------------
	.section	.nv.callgraph,"",@"SHT_CUDA_CALLGRAPH"
	.align	4
	.sectionentsize	8
	.align		4
        /*0000*/ 	.word	0x00000000
	.align		4
        /*0004*/ 	.word	0xffffffff
	.align		4
        /*0008*/ 	.word	0x00000000
	.align		4
        /*000c*/ 	.word	0xfffffffe
	.align		4
        /*0010*/ 	.word	0x00000000
	.align		4
        /*0014*/ 	.word	0xfffffffd
	.align		4
        /*0018*/ 	.word	0x00000000
	.align		4
        /*001c*/ 	.word	0xfffffffc


//--------------------- .text._Z20complex_mult_inplaceP6float2S0_i --------------------------
	.section	.text._Z20complex_mult_inplaceP6float2S0_i,"ax",@progbits
	.align	128
        .global         _Z20complex_mult_inplaceP6float2S0_i
        .type           _Z20complex_mult_inplaceP6float2S0_i,@function
        .size           _Z20complex_mult_inplaceP6float2S0_i,(.L_x_1 - _Z20complex_mult_inplaceP6float2S0_i)
        .other          _Z20complex_mult_inplaceP6float2S0_i,@"STO_CUDA_ENTRY STV_DEFAULT"
_Z20complex_mult_inplaceP6float2S0_i:
.text._Z20complex_mult_inplaceP6float2S0_i:
[----:B------:R-:W-:Y:S01]  /*0000*/  LDC R1, c[0x0][0x37c] ;  /* 0x0000df00ff017b82 */ /* 0x000fe20000000800 */
[----:B------:R-:W0:Y:S07]  /*0010*/  S2R R7, SR_TID.X ;  /* 0x0000000000077919 */ /* 0x000e2e0000002100 */
[----:B------:R-:W0:Y:S01]  /*0020*/  S2UR UR4, SR_CTAID.X ;  /* 0x00000000000479c3 */ /* 0x000e220000002500 */
[----:B------:R-:W1:Y:S07]  /*0030*/  LDCU UR5, c[0x0][0x390] ;  /* 0x00007200ff0577ac */ /* 0x000e6e0008000800 */
[----:B------:R-:W0:Y:S02]  /*0040*/  LDC R0, c[0x0][0x360] ;  /* 0x0000d800ff007b82 */ /* 0x000e240000000800 */
[----:B0-----:R-:W-:-:S05]  /*0050*/  IMAD R7, R0, UR4, R7 ;  /* 0x0000000400077c24 */ /* 0x001fca000f8e0207 */
[----:B-1----:R-:W-:-:S13]  /*0060*/  ISETP.GE.AND P0, PT, R7, UR5, PT ;  /* 0x0000000507007c0c */ /* 0x002fda000bf06270 */
[----:B------:R-:W-:Y:S05]  /*0070*/  @P0 EXIT ;  /* 0x000000000000094d */ /* 0x000fea0003800000 */
[----:B------:R-:W0:Y:S01]  /*0080*/  LDC.64 R4, c[0x0][0x388] ;  /* 0x0000e200ff047b82 */ /* 0x000e220000000a00 */
[----:B------:R-:W1:Y:S07]  /*0090*/  LDCU.64 UR4, c[0x0][0x358] ;  /* 0x00006b00ff0477ac */ /* 0x000e6e0008000a00 */
[----:B------:R-:W2:Y:S01]  /*00a0*/  LDC.64 R2, c[0x0][0x380] ;  /* 0x0000e000ff027b82 */ /* 0x000ea20000000a00 */
[----:B0-----:R-:W-:-:S06]  /*00b0*/  IMAD.WIDE R4, R7, 0x8, R4 ;  /* 0x0000000807047825 */ /* 0x001fcc00078e0204 */
[----:B-1----:R-:W3:Y:S01]  /*00c0*/  LDG.E.64 R4, desc[UR4][R4.64] ;  /* 0x0000000404047981 */ /* 0x002ee2000c1e1b00 */
[----:B--2---:R-:W-:-:S05]  /*00d0*/  IMAD.WIDE R2, R7, 0x8, R2 ;  /* 0x0000000807027825 */ /* 0x004fca00078e0202 */
[----:B------:R-:W3:Y:S02]  /*00e0*/  LDG.E.64 R6, desc[UR4][R2.64] ;  /* 0x0000000402067981 */ /* 0x000ee4000c1e1b00 */
[-C--:B---3--:R-:W-:Y:S01]  /*00f0*/  FMUL R9, R7, R5.reuse ;  /* 0x0000000507097220 */ /* 0x088fe20000400000 */
[----:B------:R-:W-:-:S03]  /*0100*/  FMUL R0, R6, R5 ;  /* 0x0000000506007220 */ /* 0x000fc60000400000 */
[-C--:B------:R-:W-:Y:S01]  /*0110*/  FFMA R6, R6, R4.reuse, -R9 ;  /* 0x0000000406067223 */ /* 0x080fe20000000809 */
[----:B------:R-:W-:-:S05]  /*0120*/  FFMA R7, R7, R4, R0 ;  /* 0x0000000407077223 */ /* 0x000fca0000000000 */
[----:B------:R-:W-:Y:S01]  /*0130*/  STG.E.64 desc[UR4][R2.64], R6 ;  /* 0x0000000602007986 */ /* 0x000fe2000c101b04 */
[----:B------:R-:W-:Y:S05]  /*0140*/  EXIT ;  /* 0x000000000000794d */ /* 0x000fea0003800000 */
.L_x_0:
[----:B------:R-:W-:-:S00]  /*0150*/  BRA `(.L_x_0) ;  /* 0xfffffffc00fc7947 */ /* 0x000fc0000383ffff */
[----:B------:R-:W-:-:S00]  /*0160*/  NOP ;  /* 0x0000000000007918 */ /* 0x000fc00000000000 */
        /* <DEDUP_REMOVED lines=9> */
.L_x_1:


//--------------------- .nv.shared.reserved.0     --------------------------
	.section	.nv.shared.reserved.0,"aw",@nobits
	.weak		__nv_reservedSMEM_offset_0_alias
	.size		__nv_reservedSMEM_offset_0_alias, 0, 64
	.other		__nv_reservedSMEM_offset_0_alias,@"STO_CUDA_RESERVED_SHARED STV_DEFAULT"
__nv_reservedSMEM_offset_0_alias:
	.zero		0
	.zero		64


//--------------------- .nv.constant0._Z20complex_mult_inplaceP6float2S0_i --------------------------
	.section	.nv.constant0._Z20complex_mult_inplaceP6float2S0_i,"a",@progbits
	.sectionflags	@""
	.align	4
.nv.constant0._Z20complex_mult_inplaceP6float2S0_i:
	.zero		916


//--------------------- SYMBOLS --------------------------

	.type		.nv.reservedSmem.offset0,@object
	.size		.nv.reservedSmem.offset0,0x4
